//
// Generated by NVIDIA NVVM Compiler
//
// Compiler Build ID: CL-36424714
// Cuda compilation tools, release 13.0, V13.0.88
// Based on NVVM 20.0.0
//

.version 9.0
.target sm_100
.address_size 64

	// .globl	_ZN3cub18CUB_300001_SM_10006detail11EmptyKernelIvEEvv
.global .align 1 .b8 _ZN41_INTERNAL_f15967de_4_k_cu_5cd594b2_1891924cuda3std3__45__cpo5beginE[1];
.global .align 1 .b8 _ZN41_INTERNAL_f15967de_4_k_cu_5cd594b2_1891924cuda3std3__45__cpo3endE[1];
.global .align 1 .b8 _ZN41_INTERNAL_f15967de_4_k_cu_5cd594b2_1891924cuda3std3__45__cpo6cbeginE[1];
.global .align 1 .b8 _ZN41_INTERNAL_f15967de_4_k_cu_5cd594b2_1891924cuda3std3__45__cpo4cendE[1];
.global .align 1 .b8 _ZN41_INTERNAL_f15967de_4_k_cu_5cd594b2_1891924cuda3std3__45__cpo6rbeginE[1];
.global .align 1 .b8 _ZN41_INTERNAL_f15967de_4_k_cu_5cd594b2_1891924cuda3std3__45__cpo4rendE[1];
.global .align 1 .b8 _ZN41_INTERNAL_f15967de_4_k_cu_5cd594b2_1891924cuda3std3__45__cpo7crbeginE[1];
.global .align 1 .b8 _ZN41_INTERNAL_f15967de_4_k_cu_5cd594b2_1891924cuda3std3__45__cpo5crendE[1];
.global .align 1 .b8 _ZN41_INTERNAL_f15967de_4_k_cu_5cd594b2_1891924cuda3std3__443_GLOBAL__N__f15967de_4_k_cu_5cd594b2_1891926ignoreE[1];
.global .align 1 .b8 _ZN41_INTERNAL_f15967de_4_k_cu_5cd594b2_1891924cuda3std3__419piecewise_constructE[1];
.global .align 1 .b8 _ZN41_INTERNAL_f15967de_4_k_cu_5cd594b2_1891924cuda3std3__48in_placeE[1];
.global .align 1 .b8 _ZN41_INTERNAL_f15967de_4_k_cu_5cd594b2_1891924cuda3std3__420unreachable_sentinelE[1];
.global .align 1 .b8 _ZN41_INTERNAL_f15967de_4_k_cu_5cd594b2_1891924cuda3std3__47nulloptE[1];
.global .align 1 .b8 _ZN41_INTERNAL_f15967de_4_k_cu_5cd594b2_1891924cuda3std3__48unexpectE[1];
.global .align 1 .b8 _ZN41_INTERNAL_f15967de_4_k_cu_5cd594b2_1891924cuda3std6ranges3__45__cpo4swapE[1];
.global .align 1 .b8 _ZN41_INTERNAL_f15967de_4_k_cu_5cd594b2_1891924cuda3std6ranges3__45__cpo9iter_moveE[1];
.global .align 1 .b8 _ZN41_INTERNAL_f15967de_4_k_cu_5cd594b2_1891924cuda3std6ranges3__45__cpo5beginE[1];
.global .align 1 .b8 _ZN41_INTERNAL_f15967de_4_k_cu_5cd594b2_1891924cuda3std6ranges3__45__cpo3endE[1];
.global .align 1 .b8 _ZN41_INTERNAL_f15967de_4_k_cu_5cd594b2_1891924cuda3std6ranges3__45__cpo6cbeginE[1];
.global .align 1 .b8 _ZN41_INTERNAL_f15967de_4_k_cu_5cd594b2_1891924cuda3std6ranges3__45__cpo4cendE[1];
.global .align 1 .b8 _ZN41_INTERNAL_f15967de_4_k_cu_5cd594b2_1891924cuda3std6ranges3__45__cpo7advanceE[1];
.global .align 1 .b8 _ZN41_INTERNAL_f15967de_4_k_cu_5cd594b2_1891924cuda3std6ranges3__45__cpo9iter_swapE[1];
.global .align 1 .b8 _ZN41_INTERNAL_f15967de_4_k_cu_5cd594b2_1891924cuda3std6ranges3__45__cpo4nextE[1];
.global .align 1 .b8 _ZN41_INTERNAL_f15967de_4_k_cu_5cd594b2_1891924cuda3std6ranges3__45__cpo4prevE[1];
.global .align 1 .b8 _ZN41_INTERNAL_f15967de_4_k_cu_5cd594b2_1891924cuda3std6ranges3__45__cpo4dataE[1];
.global .align 1 .b8 _ZN41_INTERNAL_f15967de_4_k_cu_5cd594b2_1891924cuda3std6ranges3__45__cpo5cdataE[1];
.global .align 1 .b8 _ZN41_INTERNAL_f15967de_4_k_cu_5cd594b2_1891924cuda3std6ranges3__45__cpo4sizeE[1];
.global .align 1 .b8 _ZN41_INTERNAL_f15967de_4_k_cu_5cd594b2_1891924cuda3std6ranges3__45__cpo5ssizeE[1];
.global .align 1 .b8 _ZN41_INTERNAL_f15967de_4_k_cu_5cd594b2_1891924cuda3std6ranges3__45__cpo8distanceE[1];
.global .align 1 .b8 _ZN41_INTERNAL_f15967de_4_k_cu_5cd594b2_1891926thrust24THRUST_300001_SM_1000_NS6system6detail10sequential3seqE[1];
.global .align 1 .b8 _ZN41_INTERNAL_f15967de_4_k_cu_5cd594b2_1891926thrust24THRUST_300001_SM_1000_NS12placeholders2_1E[1];
.global .align 1 .b8 _ZN41_INTERNAL_f15967de_4_k_cu_5cd594b2_1891926thrust24THRUST_300001_SM_1000_NS12placeholders2_2E[1];
.global .align 1 .b8 _ZN41_INTERNAL_f15967de_4_k_cu_5cd594b2_1891926thrust24THRUST_300001_SM_1000_NS12placeholders2_3E[1];
.global .align 1 .b8 _ZN41_INTERNAL_f15967de_4_k_cu_5cd594b2_1891926thrust24THRUST_300001_SM_1000_NS12placeholders2_4E[1];
.global .align 1 .b8 _ZN41_INTERNAL_f15967de_4_k_cu_5cd594b2_1891926thrust24THRUST_300001_SM_1000_NS12placeholders2_5E[1];
.global .align 1 .b8 _ZN41_INTERNAL_f15967de_4_k_cu_5cd594b2_1891926thrust24THRUST_300001_SM_1000_NS12placeholders2_6E[1];
.global .align 1 .b8 _ZN41_INTERNAL_f15967de_4_k_cu_5cd594b2_1891926thrust24THRUST_300001_SM_1000_NS12placeholders2_7E[1];
.global .align 1 .b8 _ZN41_INTERNAL_f15967de_4_k_cu_5cd594b2_1891926thrust24THRUST_300001_SM_1000_NS12placeholders2_8E[1];
.global .align 1 .b8 _ZN41_INTERNAL_f15967de_4_k_cu_5cd594b2_1891926thrust24THRUST_300001_SM_1000_NS12placeholders2_9E[1];
.global .align 1 .b8 _ZN41_INTERNAL_f15967de_4_k_cu_5cd594b2_1891926thrust24THRUST_300001_SM_1000_NS12placeholders3_10E[1];

.visible .entry _ZN3cub18CUB_300001_SM_10006detail11EmptyKernelIvEEvv()
{


	ret;

}


// ===== COMPILED SASS (sm_100) =====

	.target	sm_100

	.elftype	@"ET_EXEC"


//--------------------- .note.nv.tkinfo           --------------------------
	.section	.note.nv.tkinfo,"",@"SHT_NOTE"
	.sectionflags	@"SHF_NOTE_NV_TKINFO"
	.tkinfo
        /*0018*/ 	.word	0x00000002
        /*0030*/ 	.string	""
        /*0030*/ 	.string	"ptxas"
        /*0030*/ 	.string	"Cuda compilation tools, release 13.0, V13.0.88"
        /*0030*/ 	.string	"Build cuda_13.0.r13.0/compiler.36424714_0"
        /*0030*/ 	.string	"-arch sm_100 -m 64 "



//--------------------- .note.nv.cuinfo           --------------------------
	.section	.note.nv.cuinfo,"",@"SHT_NOTE"
	.sectionflags	@"SHF_NOTE_NV_CUINFO"
        /*0018*/ 	.short	0x0002
        /*001a*/ 	.short	0x0064
        /*001c*/ 	.short	0x0082
	.zero		2


//--------------------- .nv.info                  --------------------------
	.section	.nv.info,"",@"SHT_CUDA_INFO"
	.align	4


	//----- nvinfo : EIATTR_REGCOUNT
	.align		4
        /*0000*/ 	.byte	0x04, 0x2f
        /*0002*/ 	.short	(.L_41 - .L_40)
	.align		4
.L_40:
        /*0004*/ 	.word	index@(_ZN3cub18CUB_300001_SM_10006detail11EmptyKernelIvEEvv)
        /*0008*/ 	.word	0x00000004


	//----- nvinfo : EIATTR_FRAME_SIZE
	.align		4
.L_41:
        /*000c*/ 	.byte	0x04, 0x11
        /*000e*/ 	.short	(.L_43 - .L_42)
	.align		4
.L_42:
        /*0010*/ 	.word	index@(_ZN3cub18CUB_300001_SM_10006detail11EmptyKernelIvEEvv)
        /*0014*/ 	.word	0x00000000


	//----- nvinfo : EIATTR_MIN_STACK_SIZE
	.align		4
.L_43:
        /*0018*/ 	.byte	0x04, 0x12
        /*001a*/ 	.short	(.L_45 - .L_44)
	.align		4
.L_44:
        /*001c*/ 	.word	index@(_ZN3cub18CUB_300001_SM_10006detail11EmptyKernelIvEEvv)
        /*0020*/ 	.word	0x00000000
.L_45:


//--------------------- .nv.compat                --------------------------
	.section	.nv.compat,"",@"SHT_CUDA_COMPAT_INFO"
	.align	4
        /*0000*/ 	.byte	0x02, 0x09, 0x00, 0x00, 0x02, 0x02, 0x01, 0x00, 0x02, 0x05, 0x05, 0x00, 0x03, 0x07, 0x01, 0x01
        /*0010*/ 	.byte	0x02, 0x03, 0x00, 0x00, 0x02, 0x06, 0x01, 0x00, 0x04, 0x0b, 0x08, 0x00, 0x09, 0x00, 0x00, 0x00
        /*0020*/ 	.byte	0x00, 0x00, 0x00, 0x00


//--------------------- .nv.info._ZN3cub18CUB_300001_SM_10006detail11EmptyKernelIvEEvv --------------------------
	.section	.nv.info._ZN3cub18CUB_300001_SM_10006detail11EmptyKernelIvEEvv,"",@"SHT_CUDA_INFO"
	.sectionflags	@""
	.align	4


	//----- nvinfo : EIATTR_CUDA_API_VERSION
	.align		4
        /*0000*/ 	.byte	0x04, 0x37
        /*0002*/ 	.short	(.L_47 - .L_46)
.L_46:
        /*0004*/ 	.word	0x00000082


	//----- nvinfo : EIATTR_SPARSE_MMA_MASK
	.align		4
.L_47:
        /*0008*/ 	.byte	0x03, 0x50
        /*000a*/ 	.short	0x0000


	//----- nvinfo : EIATTR_MAXREG_COUNT
	.align		4
        /*000c*/ 	.byte	0x03, 0x1b
        /*000e*/ 	.short	0x00ff


	//----- nvinfo : EIATTR_MERCURY_ISA_VERSION
	.align		4
        /*0010*/ 	.byte	0x03, 0x5f
        /*0012*/ 	.short	0x0101


	//----- nvinfo : EIATTR_VRC_CTA_INIT_COUNT
	.align		4
        /*0014*/ 	.byte	0x02, 0x4a
	.zero		1
	.zero		1


	//----- nvinfo : EIATTR_EXIT_INSTR_OFFSETS
	.align		4
        /*0018*/ 	.byte	0x04, 0x1c
        /*001a*/ 	.short	(.L_49 - .L_48)


	//   ....[0]....
.L_48:
        /*001c*/ 	.word	0x00000010


	//----- nvinfo : EIATTR_SW_WAR
	.align		4
.L_49:
        /*0020*/ 	.byte	0x04, 0x36
        /*0022*/ 	.short	(.L_51 - .L_50)
.L_50:
        /*0024*/ 	.word	0x00000008
.L_51:


//--------------------- .nv.callgraph             --------------------------
	.section	.nv.callgraph,"",@"SHT_CUDA_CALLGRAPH"
	.align	4
	.sectionentsize	8
	.align		4
        /*0000*/ 	.word	0x00000000
	.align		4
        /*0004*/ 	.word	0xffffffff
	.align		4
        /*0008*/ 	.word	0x00000000
	.align		4
        /*000c*/ 	.word	0xfffffffe
	.align		4
        /*0010*/ 	.word	0x00000000
	.align		4
        /*0014*/ 	.word	0xfffffffd
	.align		4
        /*0018*/ 	.word	0x00000000
	.align		4
        /*001c*/ 	.word	0xfffffffc


//--------------------- .nv.constant4             --------------------------
	.section	.nv.constant4,"a",@progbits
	.align	8
	.align		8
.nv.constant4:
        /*0000*/ 	.dword	_ZN41_INTERNAL_f15967de_4_k_cu_5cd594b2_1896244cuda3std3__45__cpo5beginE
	.align		8
        /*0008*/ 	.dword	_ZN41_INTERNAL_f15967de_4_k_cu_5cd594b2_1896244cuda3std3__45__cpo3endE
	.align		8
        /*0010*/ 	.dword	_ZN41_INTERNAL_f15967de_4_k_cu_5cd594b2_1896244cuda3std3__45__cpo6cbeginE
	.align		8
        /*0018*/ 	.dword	_ZN41_INTERNAL_f15967de_4_k_cu_5cd594b2_1896244cuda3std3__45__cpo4cendE
	.align		8
        /*0020*/ 	.dword	_ZN41_INTERNAL_f15967de_4_k_cu_5cd594b2_1896244cuda3std3__45__cpo6rbeginE
	.align		8
        /*0028*/ 	.dword	_ZN41_INTERNAL_f15967de_4_k_cu_5cd594b2_1896244cuda3std3__45__cpo4rendE
	.align		8
        /*0030*/ 	.dword	_ZN41_INTERNAL_f15967de_4_k_cu_5cd594b2_1896244cuda3std3__45__cpo7crbeginE
	.align		8
        /*0038*/ 	.dword	_ZN41_INTERNAL_f15967de_4_k_cu_5cd594b2_1896244cuda3std3__45__cpo5crendE
	.align		8
        /*0040*/ 	.dword	_ZN41_INTERNAL_f15967de_4_k_cu_5cd594b2_1896244cuda3std3__443_GLOBAL__N__f15967de_4_k_cu_5cd594b2_1896246ignoreE
	.align		8
        /*0048*/ 	.dword	_ZN41_INTERNAL_f15967de_4_k_cu_5cd594b2_1896244cuda3std3__419piecewise_constructE
	.align		8
        /*0050*/ 	.dword	_ZN41_INTERNAL_f15967de_4_k_cu_5cd594b2_1896244cuda3std3__48in_placeE
	.align		8
        /*0058*/ 	.dword	_ZN41_INTERNAL_f15967de_4_k_cu_5cd594b2_1896244cuda3std3__420unreachable_sentinelE
	.align		8
        /*0060*/ 	.dword	_ZN41_INTERNAL_f15967de_4_k_cu_5cd594b2_1896244cuda3std3__47nulloptE
	.align		8
        /*0068*/ 	.dword	_ZN41_INTERNAL_f15967de_4_k_cu_5cd594b2_1896244cuda3std3__48unexpectE
	.align		8
        /*0070*/ 	.dword	_ZN41_INTERNAL_f15967de_4_k_cu_5cd594b2_1896244cuda3std6ranges3__45__cpo4swapE
	.align		8
        /*0078*/ 	.dword	_ZN41_INTERNAL_f15967de_4_k_cu_5cd594b2_1896244cuda3std6ranges3__45__cpo9iter_moveE
	.align		8
        /*0080*/ 	.dword	_ZN41_INTERNAL_f15967de_4_k_cu_5cd594b2_1896244cuda3std6ranges3__45__cpo5beginE
	.align		8
        /*0088*/ 	.dword	_ZN41_INTERNAL_f15967de_4_k_cu_5cd594b2_1896244cuda3std6ranges3__45__cpo3endE
	.align		8
        /*0090*/ 	.dword	_ZN41_INTERNAL_f15967de_4_k_cu_5cd594b2_1896244cuda3std6ranges3__45__cpo6cbeginE
	.align		8
        /*0098*/ 	.dword	_ZN41_INTERNAL_f15967de_4_k_cu_5cd594b2_1896244cuda3std6ranges3__45__cpo4cendE
	.align		8
        /*00a0*/ 	.dword	_ZN41_INTERNAL_f15967de_4_k_cu_5cd594b2_1896244cuda3std6ranges3__45__cpo7advanceE
	.align		8
        /*00a8*/ 	.dword	_ZN41_INTERNAL_f15967de_4_k_cu_5cd594b2_1896244cuda3std6ranges3__45__cpo9iter_swapE
	.align		8
        /*00b0*/ 	.dword	_ZN41_INTERNAL_f15967de_4_k_cu_5cd594b2_1896244cuda3std6ranges3__45__cpo4nextE
	.align		8
        /*00b8*/ 	.dword	_ZN41_INTERNAL_f15967de_4_k_cu_5cd594b2_1896244cuda3std6ranges3__45__cpo4prevE
	.align		8
        /*00c0*/ 	.dword	_ZN41_INTERNAL_f15967de_4_k_cu_5cd594b2_1896244cuda3std6ranges3__45__cpo4dataE
	.align		8
        /*00c8*/ 	.dword	_ZN41_INTERNAL_f15967de_4_k_cu_5cd594b2_1896244cuda3std6ranges3__45__cpo5cdataE
	.align		8
        /*00d0*/ 	.dword	_ZN41_INTERNAL_f15967de_4_k_cu_5cd594b2_1896244cuda3std6ranges3__45__cpo4sizeE
	.align		8
        /*00d8*/ 	.dword	_ZN41_INTERNAL_f15967de_4_k_cu_5cd594b2_1896244cuda3std6ranges3__45__cpo5ssizeE
	.align		8
        /*00e0*/ 	.dword	_ZN41_INTERNAL_f15967de_4_k_cu_5cd594b2_1896244cuda3std6ranges3__45__cpo8distanceE
	.align		8
        /*00e8*/ 	.dword	_ZN41_INTERNAL_f15967de_4_k_cu_5cd594b2_1896246thrust24THRUST_300001_SM_1000_NS6system6detail10sequential3seqE
	.align		8
        /*00f0*/ 	.dword	_ZN41_INTERNAL_f15967de_4_k_cu_5cd594b2_1896246thrust24THRUST_300001_SM_1000_NS12placeholders2_1E
	.align		8
        /*00f8*/ 	.dword	_ZN41_INTERNAL_f15967de_4_k_cu_5cd594b2_1896246thrust24THRUST_300001_SM_1000_NS12placeholders2_2E
	.align		8
        /*0100*/ 	.dword	_ZN41_INTERNAL_f15967de_4_k_cu_5cd594b2_1896246thrust24THRUST_300001_SM_1000_NS12placeholders2_3E
	.align		8
        /*0108*/ 	.dword	_ZN41_INTERNAL_f15967de_4_k_cu_5cd594b2_1896246thrust24THRUST_300001_SM_1000_NS12placeholders2_4E
	.align		8
        /*0110*/ 	.dword	_ZN41_INTERNAL_f15967de_4_k_cu_5cd594b2_1896246thrust24THRUST_300001_SM_1000_NS12placeholders2_5E
	.align		8
        /*0118*/ 	.dword	_ZN41_INTERNAL_f15967de_4_k_cu_5cd594b2_1896246thrust24THRUST_300001_SM_1000_NS12placeholders2_6E
	.align		8
        /*0120*/ 	.dword	_ZN41_INTERNAL_f15967de_4_k_cu_5cd594b2_1896246thrust24THRUST_300001_SM_1000_NS12placeholders2_7E
	.align		8
        /*0128*/ 	.dword	_ZN41_INTERNAL_f15967de_4_k_cu_5cd594b2_1896246thrust24THRUST_300001_SM_1000_NS12placeholders2_8E
	.align		8
        /*0130*/ 	.dword	_ZN41_INTERNAL_f15967de_4_k_cu_5cd594b2_1896246thrust24THRUST_300001_SM_1000_NS12placeholders2_9E
	.align		8
        /*0138*/ 	.dword	_ZN41_INTERNAL_f15967de_4_k_cu_5cd594b2_1896246thrust24THRUST_300001_SM_1000_NS12placeholders3_10E


//--------------------- .text._ZN3cub18CUB_300001_SM_10006detail11EmptyKernelIvEEvv --------------------------
	.section	.text._ZN3cub18CUB_300001_SM_10006detail11EmptyKernelIvEEvv,"ax",@progbits
	.align	128
        .global         _ZN3cub18CUB_300001_SM_10006detail11EmptyKernelIvEEvv
        .type           _ZN3cub18CUB_300001_SM_10006detail11EmptyKernelIvEEvv,@function
        .size           _ZN3cub18CUB_300001_SM_10006detail11EmptyKernelIvEEvv,(.L_x_1 - _ZN3cub18CUB_300001_SM_10006detail11EmptyKernelIvEEvv)
        .other          _ZN3cub18CUB_300001_SM_10006detail11EmptyKernelIvEEvv,@"STO_CUDA_ENTRY STV_DEFAULT"
_ZN3cub18CUB_300001_SM_10006detail11EmptyKernelIvEEvv:
.text._ZN3cub18CUB_300001_SM_10006detail11EmptyKernelIvEEvv:
[----:B------:R-:W-:Y:S01]  /*0000*/  LDC R1, c[0x0][0x37c] ;  /* 0x0000df00ff017b82 */ /* 0x000fe20000000800 */
[----:B------:R-:W-:Y:S05]  /*0010*/  EXIT ;  /* 0x000000000000794d */ /* 0x000fea0003800000 */
.L_x_0:
[----:B------:R-:W-:-:S00]  /*0020*/  BRA `(.L_x_0) ;  /* 0xfffffffc00fc7947 */ /* 0x000fc0000383ffff */
[----:B------:R-:W-:-:S00]  /*0030*/  NOP ;  /* 0x0000000000007918 */ /* 0x000fc00000000000 */
        /* <DEDUP_REMOVED lines=12> */
.L_x_1:


//--------------------- .nv.shared.reserved.0     --------------------------
	.section	.nv.shared.reserved.0,"aw",@nobits
	.weak		__nv_reservedSMEM_offset_0_alias
	.size		__nv_reservedSMEM_offset_0_alias, 0, 64
	.other		__nv_reservedSMEM_offset_0_alias,@"STO_CUDA_RESERVED_SHARED STV_DEFAULT"
__nv_reservedSMEM_offset_0_alias:
	.zero		0
	.zero		64


//--------------------- .nv.global                --------------------------
	.section	.nv.global,"aw",@nobits
.nv.global:
	.type		_ZN41_INTERNAL_f15967de_4_k_cu_5cd594b2_1896246thrust24THRUST_300001_SM_1000_NS12placeholders2_5E,@object
	.size		_ZN41_INTERNAL_f15967de_4_k_cu_5cd594b2_1896246thrust24THRUST_300001_SM_1000_NS12placeholders2_5E,(_ZN41_INTERNAL_f15967de_4_k_cu_5cd594b2_1896244cuda3std3__45__cpo6cbeginE - _ZN41_INTERNAL_f15967de_4_k_cu_5cd594b2_1896246thrust24THRUST_300001_SM_1000_NS12placeholders2_5E)
_ZN41_INTERNAL_f15967de_4_k_cu_5cd594b2_1896246thrust24THRUST_300001_SM_1000_NS12placeholders2_5E:
	.zero		1
	.type		_ZN41_INTERNAL_f15967de_4_k_cu_5cd594b2_1896244cuda3std3__45__cpo6cbeginE,@object
	.size		_ZN41_INTERNAL_f15967de_4_k_cu_5cd594b2_1896244cuda3std3__45__cpo6cbeginE,(_ZN41_INTERNAL_f15967de_4_k_cu_5cd594b2_1896244cuda3std6ranges3__45__cpo6cbeginE - _ZN41_INTERNAL_f15967de_4_k_cu_5cd594b2_1896244cuda3std3__45__cpo6cbeginE)
_ZN41_INTERNAL_f15967de_4_k_cu_5cd594b2_1896244cuda3std3__45__cpo6cbeginE:
	.zero		1
	.type		_ZN41_INTERNAL_f15967de_4_k_cu_5cd594b2_1896244cuda3std6ranges3__45__cpo6cbeginE,@object
	.size		_ZN41_INTERNAL_f15967de_4_k_cu_5cd594b2_1896244cuda3std6ranges3__45__cpo6cbeginE,(_ZN41_INTERNAL_f15967de_4_k_cu_5cd594b2_1896244cuda3std3__48in_placeE - _ZN41_INTERNAL_f15967de_4_k_cu_5cd594b2_1896244cuda3std6ranges3__45__cpo6cbeginE)
_ZN41_INTERNAL_f15967de_4_k_cu_5cd594b2_1896244cuda3std6ranges3__45__cpo6cbeginE:
	.zero		1
	.type		_ZN41_INTERNAL_f15967de_4_k_cu_5cd594b2_1896244cuda3std3__48in_placeE,@object
	.size		_ZN41_INTERNAL_f15967de_4_k_cu_5cd594b2_1896244cuda3std3__48in_placeE,(_ZN41_INTERNAL_f15967de_4_k_cu_5cd594b2_1896244cuda3std6ranges3__45__cpo4sizeE - _ZN41_INTERNAL_f15967de_4_k_cu_5cd594b2_1896244cuda3std3__48in_placeE)
_ZN41_INTERNAL_f15967de_4_k_cu_5cd594b2_1896244cuda3std3__48in_placeE:
	.zero		1
	.type		_ZN41_INTERNAL_f15967de_4_k_cu_5cd594b2_1896244cuda3std6ranges3__45__cpo4sizeE,@object
	.size		_ZN41_INTERNAL_f15967de_4_k_cu_5cd594b2_1896244cuda3std6ranges3__45__cpo4sizeE,(_ZN41_INTERNAL_f15967de_4_k_cu_5cd594b2_1896246thrust24THRUST_300001_SM_1000_NS12placeholders2_9E - _ZN41_INTERNAL_f15967de_4_k_cu_5cd594b2_1896244cuda3std6ranges3__45__cpo4sizeE)
_ZN41_INTERNAL_f15967de_4_k_cu_5cd594b2_1896244cuda3std6ranges3__45__cpo4sizeE:
	.zero		1
	.type		_ZN41_INTERNAL_f15967de_4_k_cu_5cd594b2_1896246thrust24THRUST_300001_SM_1000_NS12placeholders2_9E,@object
	.size		_ZN41_INTERNAL_f15967de_4_k_cu_5cd594b2_1896246thrust24THRUST_300001_SM_1000_NS12placeholders2_9E,(_ZN41_INTERNAL_f15967de_4_k_cu_5cd594b2_1896244cuda3std3__45__cpo7crbeginE - _ZN41_INTERNAL_f15967de_4_k_cu_5cd594b2_1896246thrust24THRUST_300001_SM_1000_NS12placeholders2_9E)
_ZN41_INTERNAL_f15967de_4_k_cu_5cd594b2_1896246thrust24THRUST_300001_SM_1000_NS12placeholders2_9E:
	.zero		1
	.type		_ZN41_INTERNAL_f15967de_4_k_cu_5cd594b2_1896244cuda3std3__45__cpo7crbeginE,@object
	.size		_ZN41_INTERNAL_f15967de_4_k_cu_5cd594b2_1896244cuda3std3__45__cpo7crbeginE,(_ZN41_INTERNAL_f15967de_4_k_cu_5cd594b2_1896244cuda3std6ranges3__45__cpo4nextE - _ZN41_INTERNAL_f15967de_4_k_cu_5cd594b2_1896244cuda3std3__45__cpo7crbeginE)
_ZN41_INTERNAL_f15967de_4_k_cu_5cd594b2_1896244cuda3std3__45__cpo7crbeginE:
	.zero		1
	.type		_ZN41_INTERNAL_f15967de_4_k_cu_5cd594b2_1896244cuda3std6ranges3__45__cpo4nextE,@object
	.size		_ZN41_INTERNAL_f15967de_4_k_cu_5cd594b2_1896244cuda3std6ranges3__45__cpo4nextE,(_ZN41_INTERNAL_f15967de_4_k_cu_5cd594b2_1896244cuda3std6ranges3__45__cpo4swapE - _ZN41_INTERNAL_f15967de_4_k_cu_5cd594b2_1896244cuda3std6ranges3__45__cpo4nextE)
_ZN41_INTERNAL_f15967de_4_k_cu_5cd594b2_1896244cuda3std6ranges3__45__cpo4nextE:
	.zero		1
	.type		_ZN41_INTERNAL_f15967de_4_k_cu_5cd594b2_1896244cuda3std6ranges3__45__cpo4swapE,@object
	.size		_ZN41_INTERNAL_f15967de_4_k_cu_5cd594b2_1896244cuda3std6ranges3__45__cpo4swapE,(_ZN41_INTERNAL_f15967de_4_k_cu_5cd594b2_1896246thrust24THRUST_300001_SM_1000_NS12placeholders2_1E - _ZN41_INTERNAL_f15967de_4_k_cu_5cd594b2_1896244cuda3std6ranges3__45__cpo4swapE)
_ZN41_INTERNAL_f15967de_4_k_cu_5cd594b2_1896244cuda3std6ranges3__45__cpo4swapE:
	.zero		1
	.type		_ZN41_INTERNAL_f15967de_4_k_cu_5cd594b2_1896246thrust24THRUST_300001_SM_1000_NS12placeholders2_1E,@object
	.size		_ZN41_INTERNAL_f15967de_4_k_cu_5cd594b2_1896246thrust24THRUST_300001_SM_1000_NS12placeholders2_1E,(_ZN41_INTERNAL_f15967de_4_k_cu_5cd594b2_1896246thrust24THRUST_300001_SM_1000_NS12placeholders2_3E - _ZN41_INTERNAL_f15967de_4_k_cu_5cd594b2_1896246thrust24THRUST_300001_SM_1000_NS12placeholders2_1E)
_ZN41_INTERNAL_f15967de_4_k_cu_5cd594b2_1896246thrust24THRUST_300001_SM_1000_NS12placeholders2_1E:
	.zero		1
	.type		_ZN41_INTERNAL_f15967de_4_k_cu_5cd594b2_1896246thrust24THRUST_300001_SM_1000_NS12placeholders2_3E,@object
	.size		_ZN41_INTERNAL_f15967de_4_k_cu_5cd594b2_1896246thrust24THRUST_300001_SM_1000_NS12placeholders2_3E,(_ZN41_INTERNAL_f15967de_4_k_cu_5cd594b2_1896244cuda3std3__45__cpo5beginE - _ZN41_INTERNAL_f15967de_4_k_cu_5cd594b2_1896246thrust24THRUST_300001_SM_1000_NS12placeholders2_3E)
_ZN41_INTERNAL_f15967de_4_k_cu_5cd594b2_1896246thrust24THRUST_300001_SM_1000_NS12placeholders2_3E:
	.zero		1
	.type		_ZN41_INTERNAL_f15967de_4_k_cu_5cd594b2_1896244cuda3std3__45__cpo5beginE,@object
	.size		_ZN41_INTERNAL_f15967de_4_k_cu_5cd594b2_1896244cuda3std3__45__cpo5beginE,(_ZN41_INTERNAL_f15967de_4_k_cu_5cd594b2_1896244cuda3std6ranges3__45__cpo5beginE - _ZN41_INTERNAL_f15967de_4_k_cu_5cd594b2_1896244cuda3std3__45__cpo5beginE)
_ZN41_INTERNAL_f15967de_4_k_cu_5cd594b2_1896244cuda3std3__45__cpo5beginE:
	.zero		1
	.type		_ZN41_INTERNAL_f15967de_4_k_cu_5cd594b2_1896244cuda3std6ranges3__45__cpo5beginE,@object
	.size		_ZN41_INTERNAL_f15967de_4_k_cu_5cd594b2_1896244cuda3std6ranges3__45__cpo5beginE,(_ZN41_INTERNAL_f15967de_4_k_cu_5cd594b2_1896244cuda3std3__443_GLOBAL__N__f15967de_4_k_cu_5cd594b2_1896246ignoreE - _ZN41_INTERNAL_f15967de_4_k_cu_5cd594b2_1896244cuda3std6ranges3__45__cpo5beginE)
_ZN41_INTERNAL_f15967de_4_k_cu_5cd594b2_1896244cuda3std6ranges3__45__cpo5beginE:
	.zero		1
	.type		_ZN41_INTERNAL_f15967de_4_k_cu_5cd594b2_1896244cuda3std3__443_GLOBAL__N__f15967de_4_k_cu_5cd594b2_1896246ignoreE,@object
	.size		_ZN41_INTERNAL_f15967de_4_k_cu_5cd594b2_1896244cuda3std3__443_GLOBAL__N__f15967de_4_k_cu_5cd594b2_1896246ignoreE,(_ZN41_INTERNAL_f15967de_4_k_cu_5cd594b2_1896244cuda3std6ranges3__45__cpo4dataE - _ZN41_INTERNAL_f15967de_4_k_cu_5cd594b2_1896244cuda3std3__443_GLOBAL__N__f15967de_4_k_cu_5cd594b2_1896246ignoreE)
_ZN41_INTERNAL_f15967de_4_k_cu_5cd594b2_1896244cuda3std3__443_GLOBAL__N__f15967de_4_k_cu_5cd594b2_1896246ignoreE:
	.zero		1
	.type		_ZN41_INTERNAL_f15967de_4_k_cu_5cd594b2_1896244cuda3std6ranges3__45__cpo4dataE,@object
	.size		_ZN41_INTERNAL_f15967de_4_k_cu_5cd594b2_1896244cuda3std6ranges3__45__cpo4dataE,(_ZN41_INTERNAL_f15967de_4_k_cu_5cd594b2_1896246thrust24THRUST_300001_SM_1000_NS12placeholders2_7E - _ZN41_INTERNAL_f15967de_4_k_cu_5cd594b2_1896244cuda3std6ranges3__45__cpo4dataE)
_ZN41_INTERNAL_f15967de_4_k_cu_5cd594b2_1896244cuda3std6ranges3__45__cpo4dataE:
	.zero		1
	.type		_ZN41_INTERNAL_f15967de_4_k_cu_5cd594b2_1896246thrust24THRUST_300001_SM_1000_NS12placeholders2_7E,@object
	.size		_ZN41_INTERNAL_f15967de_4_k_cu_5cd594b2_1896246thrust24THRUST_300001_SM_1000_NS12placeholders2_7E,(_ZN41_INTERNAL_f15967de_4_k_cu_5cd594b2_1896244cuda3std3__45__cpo6rbeginE - _ZN41_INTERNAL_f15967de_4_k_cu_5cd594b2_1896246thrust24THRUST_300001_SM_1000_NS12placeholders2_7E)
_ZN41_INTERNAL_f15967de_4_k_cu_5cd594b2_1896246thrust24THRUST_300001_SM_1000_NS12placeholders2_7E:
	.zero		1
	.type		_ZN41_INTERNAL_f15967de_4_k_cu_5cd594b2_1896244cuda3std3__45__cpo6rbeginE,@object
	.size		_ZN41_INTERNAL_f15967de_4_k_cu_5cd594b2_1896244cuda3std3__45__cpo6rbeginE,(_ZN41_INTERNAL_f15967de_4_k_cu_5cd594b2_1896244cuda3std6ranges3__45__cpo7advanceE - _ZN41_INTERNAL_f15967de_4_k_cu_5cd594b2_1896244cuda3std3__45__cpo6rbeginE)
_ZN41_INTERNAL_f15967de_4_k_cu_5cd594b2_1896244cuda3std3__45__cpo6rbeginE:
	.zero		1
	.type		_ZN41_INTERNAL_f15967de_4_k_cu_5cd594b2_1896244cuda3std6ranges3__45__cpo7advanceE,@object
	.size		_ZN41_INTERNAL_f15967de_4_k_cu_5cd594b2_1896244cuda3std6ranges3__45__cpo7advanceE,(_ZN41_INTERNAL_f15967de_4_k_cu_5cd594b2_1896244cuda3std3__47nulloptE - _ZN41_INTERNAL_f15967de_4_k_cu_5cd594b2_1896244cuda3std6ranges3__45__cpo7advanceE)
_ZN41_INTERNAL_f15967de_4_k_cu_5cd594b2_1896244cuda3std6ranges3__45__cpo7advanceE:
	.zero		1
	.type		_ZN41_INTERNAL_f15967de_4_k_cu_5cd594b2_1896244cuda3std3__47nulloptE,@object
	.size		_ZN41_INTERNAL_f15967de_4_k_cu_5cd594b2_1896244cuda3std3__47nulloptE,(_ZN41_INTERNAL_f15967de_4_k_cu_5cd594b2_1896244cuda3std6ranges3__45__cpo8distanceE - _ZN41_INTERNAL_f15967de_4_k_cu_5cd594b2_1896244cuda3std3__47nulloptE)
_ZN41_INTERNAL_f15967de_4_k_cu_5cd594b2_1896244cuda3std3__47nulloptE:
	.zero		1
	.type		_ZN41_INTERNAL_f15967de_4_k_cu_5cd594b2_1896244cuda3std6ranges3__45__cpo8distanceE,@object
	.size		_ZN41_INTERNAL_f15967de_4_k_cu_5cd594b2_1896244cuda3std6ranges3__45__cpo8distanceE,(_ZN41_INTERNAL_f15967de_4_k_cu_5cd594b2_1896246thrust24THRUST_300001_SM_1000_NS12placeholders2_6E - _ZN41_INTERNAL_f15967de_4_k_cu_5cd594b2_1896244cuda3std6ranges3__45__cpo8distanceE)
_ZN41_INTERNAL_f15967de_4_k_cu_5cd594b2_1896244cuda3std6ranges3__45__cpo8distanceE:
	.zero		1
	.type		_ZN41_INTERNAL_f15967de_4_k_cu_5cd594b2_1896246thrust24THRUST_300001_SM_1000_NS12placeholders2_6E,@object
	.size		_ZN41_INTERNAL_f15967de_4_k_cu_5cd594b2_1896246thrust24THRUST_300001_SM_1000_NS12placeholders2_6E,(_ZN41_INTERNAL_f15967de_4_k_cu_5cd594b2_1896244cuda3std3__45__cpo4cendE - _ZN41_INTERNAL_f15967de_4_k_cu_5cd594b2_1896246thrust24THRUST_300001_SM_1000_NS12placeholders2_6E)
_ZN41_INTERNAL_f15967de_4_k_cu_5cd594b2_1896246thrust24THRUST_300001_SM_1000_NS12placeholders2_6E:
	.zero		1
	.type		_ZN41_INTERNAL_f15967de_4_k_cu_5cd594b2_1896244cuda3std3__45__cpo4cendE,@object
	.size		_ZN41_INTERNAL_f15967de_4_k_cu_5cd594b2_1896244cuda3std3__45__cpo4cendE,(_ZN41_INTERNAL_f15967de_4_k_cu_5cd594b2_1896244cuda3std6ranges3__45__cpo4cendE - _ZN41_INTERNAL_f15967de_4_k_cu_5cd594b2_1896244cuda3std3__45__cpo4cendE)
_ZN41_INTERNAL_f15967de_4_k_cu_5cd594b2_1896244cuda3std3__45__cpo4cendE:
	.zero		1
	.type		_ZN41_INTERNAL_f15967de_4_k_cu_5cd594b2_1896244cuda3std6ranges3__45__cpo4cendE,@object
	.size		_ZN41_INTERNAL_f15967de_4_k_cu_5cd594b2_1896244cuda3std6ranges3__45__cpo4cendE,(_ZN41_INTERNAL_f15967de_4_k_cu_5cd594b2_1896244cuda3std3__420unreachable_sentinelE - _ZN41_INTERNAL_f15967de_4_k_cu_5cd594b2_1896244cuda3std6ranges3__45__cpo4cendE)
_ZN41_INTERNAL_f15967de_4_k_cu_5cd594b2_1896244cuda3std6ranges3__45__cpo4cendE:
	.zero		1
	.type		_ZN41_INTERNAL_f15967de_4_k_cu_5cd594b2_1896244cuda3std3__420unreachable_sentinelE,@object
	.size		_ZN41_INTERNAL_f15967de_4_k_cu_5cd594b2_1896244cuda3std3__420unreachable_sentinelE,(_ZN41_INTERNAL_f15967de_4_k_cu_5cd594b2_1896244cuda3std6ranges3__45__cpo5ssizeE - _ZN41_INTERNAL_f15967de_4_k_cu_5cd594b2_1896244cuda3std3__420unreachable_sentinelE)
_ZN41_INTERNAL_f15967de_4_k_cu_5cd594b2_1896244cuda3std3__420unreachable_sentinelE:
	.zero		1
	.type		_ZN41_INTERNAL_f15967de_4_k_cu_5cd594b2_1896244cuda3std6ranges3__45__cpo5ssizeE,@object
	.size		_ZN41_INTERNAL_f15967de_4_k_cu_5cd594b2_1896244cuda3std6ranges3__45__cpo5ssizeE,(_ZN41_INTERNAL_f15967de_4_k_cu_5cd594b2_1896246thrust24THRUST_300001_SM_1000_NS12placeholders3_10E - _ZN41_INTERNAL_f15967de_4_k_cu_5cd594b2_1896244cuda3std6ranges3__45__cpo5ssizeE)
_ZN41_INTERNAL_f15967de_4_k_cu_5cd594b2_1896244cuda3std6ranges3__45__cpo5ssizeE:
	.zero		1
	.type		_ZN41_INTERNAL_f15967de_4_k_cu_5cd594b2_1896246thrust24THRUST_300001_SM_1000_NS12placeholders3_10E,@object
	.size		_ZN41_INTERNAL_f15967de_4_k_cu_5cd594b2_1896246thrust24THRUST_300001_SM_1000_NS12placeholders3_10E,(_ZN41_INTERNAL_f15967de_4_k_cu_5cd594b2_1896244cuda3std3__45__cpo5crendE - _ZN41_INTERNAL_f15967de_4_k_cu_5cd594b2_1896246thrust24THRUST_300001_SM_1000_NS12placeholders3_10E)
_ZN41_INTERNAL_f15967de_4_k_cu_5cd594b2_1896246thrust24THRUST_300001_SM_1000_NS12placeholders3_10E:
	.zero		1
	.type		_ZN41_INTERNAL_f15967de_4_k_cu_5cd594b2_1896244cuda3std3__45__cpo5crendE,@object
	.size		_ZN41_INTERNAL_f15967de_4_k_cu_5cd594b2_1896244cuda3std3__45__cpo5crendE,(_ZN41_INTERNAL_f15967de_4_k_cu_5cd594b2_1896244cuda3std6ranges3__45__cpo4prevE - _ZN41_INTERNAL_f15967de_4_k_cu_5cd594b2_1896244cuda3std3__45__cpo5crendE)
_ZN41_INTERNAL_f15967de_4_k_cu_5cd594b2_1896244cuda3std3__45__cpo5crendE:
	.zero		1
	.type		_ZN41_INTERNAL_f15967de_4_k_cu_5cd594b2_1896244cuda3std6ranges3__45__cpo4prevE,@object
	.size		_ZN41_INTERNAL_f15967de_4_k_cu_5cd594b2_1896244cuda3std6ranges3__45__cpo4prevE,(_ZN41_INTERNAL_f15967de_4_k_cu_5cd594b2_1896244cuda3std6ranges3__45__cpo9iter_moveE - _ZN41_INTERNAL_f15967de_4_k_cu_5cd594b2_1896244cuda3std6ranges3__45__cpo4prevE)
_ZN41_INTERNAL_f15967de_4_k_cu_5cd594b2_1896244cuda3std6ranges3__45__cpo4prevE:
	.zero		1
	.type		_ZN41_INTERNAL_f15967de_4_k_cu_5cd594b2_1896244cuda3std6ranges3__45__cpo9iter_moveE,@object
	.size		_ZN41_INTERNAL_f15967de_4_k_cu_5cd594b2_1896244cuda3std6ranges3__45__cpo9iter_moveE,(_ZN41_INTERNAL_f15967de_4_k_cu_5cd594b2_1896246thrust24THRUST_300001_SM_1000_NS12placeholders2_2E - _ZN41_INTERNAL_f15967de_4_k_cu_5cd594b2_1896244cuda3std6ranges3__45__cpo9iter_moveE)
_ZN41_INTERNAL_f15967de_4_k_cu_5cd594b2_1896244cuda3std6ranges3__45__cpo9iter_moveE:
	.zero		1
	.type		_ZN41_INTERNAL_f15967de_4_k_cu_5cd594b2_1896246thrust24THRUST_300001_SM_1000_NS12placeholders2_2E,@object
	.size		_ZN41_INTERNAL_f15967de_4_k_cu_5cd594b2_1896246thrust24THRUST_300001_SM_1000_NS12placeholders2_2E,(_ZN41_INTERNAL_f15967de_4_k_cu_5cd594b2_1896246thrust24THRUST_300001_SM_1000_NS12placeholders2_4E - _ZN41_INTERNAL_f15967de_4_k_cu_5cd594b2_1896246thrust24THRUST_300001_SM_1000_NS12placeholders2_2E)
_ZN41_INTERNAL_f15967de_4_k_cu_5cd594b2_1896246thrust24THRUST_300001_SM_1000_NS12placeholders2_2E:
	.zero		1
	.type		_ZN41_INTERNAL_f15967de_4_k_cu_5cd594b2_1896246thrust24THRUST_300001_SM_1000_NS12placeholders2_4E,@object
	.size		_ZN41_INTERNAL_f15967de_4_k_cu_5cd594b2_1896246thrust24THRUST_300001_SM_1000_NS12placeholders2_4E,(_ZN41_INTERNAL_f15967de_4_k_cu_5cd594b2_1896244cuda3std3__45__cpo3endE - _ZN41_INTERNAL_f15967de_4_k_cu_5cd594b2_1896246thrust24THRUST_300001_SM_1000_NS12placeholders2_4E)
_ZN41_INTERNAL_f15967de_4_k_cu_5cd594b2_1896246thrust24THRUST_300001_SM_1000_NS12placeholders2_4E:
	.zero		1
	.type		_ZN41_INTERNAL_f15967de_4_k_cu_5cd594b2_1896244cuda3std3__45__cpo3endE,@object
	.size		_ZN41_INTERNAL_f15967de_4_k_cu_5cd594b2_1896244cuda3std3__45__cpo3endE,(_ZN41_INTERNAL_f15967de_4_k_cu_5cd594b2_1896244cuda3std6ranges3__45__cpo3endE - _ZN41_INTERNAL_f15967de_4_k_cu_5cd594b2_1896244cuda3std3__45__cpo3endE)
_ZN41_INTERNAL_f15967de_4_k_cu_5cd594b2_1896244cuda3std3__45__cpo3endE:
	.zero		1
	.type		_ZN41_INTERNAL_f15967de_4_k_cu_5cd594b2_1896244cuda3std6ranges3__45__cpo3endE,@object
	.size		_ZN41_INTERNAL_f15967de_4_k_cu_5cd594b2_1896244cuda3std6ranges3__45__cpo3endE,(_ZN41_INTERNAL_f15967de_4_k_cu_5cd594b2_1896244cuda3std3__419piecewise_constructE - _ZN41_INTERNAL_f15967de_4_k_cu_5cd594b2_1896244cuda3std6ranges3__45__cpo3endE)
_ZN41_INTERNAL_f15967de_4_k_cu_5cd594b2_1896244cuda3std6ranges3__45__cpo3endE:
	.zero		1
	.type		_ZN41_INTERNAL_f15967de_4_k_cu_5cd594b2_1896244cuda3std3__419piecewise_constructE,@object
	.size		_ZN41_INTERNAL_f15967de_4_k_cu_5cd594b2_1896244cuda3std3__419piecewise_constructE,(_ZN41_INTERNAL_f15967de_4_k_cu_5cd594b2_1896244cuda3std6ranges3__45__cpo5cdataE - _ZN41_INTERNAL_f15967de_4_k_cu_5cd594b2_1896244cuda3std3__419piecewise_constructE)
_ZN41_INTERNAL_f15967de_4_k_cu_5cd594b2_1896244cuda3std3__419piecewise_constructE:
	.zero		1
	.type		_ZN41_INTERNAL_f15967de_4_k_cu_5cd594b2_1896244cuda3std6ranges3__45__cpo5cdataE,@object
	.size		_ZN41_INTERNAL_f15967de_4_k_cu_5cd594b2_1896244cuda3std6ranges3__45__cpo5cdataE,(_ZN41_INTERNAL_f15967de_4_k_cu_5cd594b2_1896246thrust24THRUST_300001_SM_1000_NS12placeholders2_8E - _ZN41_INTERNAL_f15967de_4_k_cu_5cd594b2_1896244cuda3std6ranges3__45__cpo5cdataE)
_ZN41_INTERNAL_f15967de_4_k_cu_5cd594b2_1896244cuda3std6ranges3__45__cpo5cdataE:
	.zero		1
	.type		_ZN41_INTERNAL_f15967de_4_k_cu_5cd594b2_1896246thrust24THRUST_300001_SM_1000_NS12placeholders2_8E,@object
	.size		_ZN41_INTERNAL_f15967de_4_k_cu_5cd594b2_1896246thrust24THRUST_300001_SM_1000_NS12placeholders2_8E,(_ZN41_INTERNAL_f15967de_4_k_cu_5cd594b2_1896244cuda3std3__45__cpo4rendE - _ZN41_INTERNAL_f15967de_4_k_cu_5cd594b2_1896246thrust24THRUST_300001_SM_1000_NS12placeholders2_8E)
_ZN41_INTERNAL_f15967de_4_k_cu_5cd594b2_1896246thrust24THRUST_300001_SM_1000_NS12placeholders2_8E:
	.zero		1
	.type		_ZN41_INTERNAL_f15967de_4_k_cu_5cd594b2_1896244cuda3std3__45__cpo4rendE,@object
	.size		_ZN41_INTERNAL_f15967de_4_k_cu_5cd594b2_1896244cuda3std3__45__cpo4rendE,(_ZN41_INTERNAL_f15967de_4_k_cu_5cd594b2_1896244cuda3std6ranges3__45__cpo9iter_swapE - _ZN41_INTERNAL_f15967de_4_k_cu_5cd594b2_1896244cuda3std3__45__cpo4rendE)
_ZN41_INTERNAL_f15967de_4_k_cu_5cd594b2_1896244cuda3std3__45__cpo4rendE:
	.zero		1
	.type		_ZN41_INTERNAL_f15967de_4_k_cu_5cd594b2_1896244cuda3std6ranges3__45__cpo9iter_swapE,@object
	.size		_ZN41_INTERNAL_f15967de_4_k_cu_5cd594b2_1896244cuda3std6ranges3__45__cpo9iter_swapE,(_ZN41_INTERNAL_f15967de_4_k_cu_5cd594b2_1896244cuda3std3__48unexpectE - _ZN41_INTERNAL_f15967de_4_k_cu_5cd594b2_1896244cuda3std6ranges3__45__cpo9iter_swapE)
_ZN41_INTERNAL_f15967de_4_k_cu_5cd594b2_1896244cuda3std6ranges3__45__cpo9iter_swapE:
	.zero		1
	.type		_ZN41_INTERNAL_f15967de_4_k_cu_5cd594b2_1896244cuda3std3__48unexpectE,@object
	.size		_ZN41_INTERNAL_f15967de_4_k_cu_5cd594b2_1896244cuda3std3__48unexpectE,(_ZN41_INTERNAL_f15967de_4_k_cu_5cd594b2_1896246thrust24THRUST_300001_SM_1000_NS6system6detail10sequential3seqE - _ZN41_INTERNAL_f15967de_4_k_cu_5cd594b2_1896244cuda3std3__48unexpectE)
_ZN41_INTERNAL_f15967de_4_k_cu_5cd594b2_1896244cuda3std3__48unexpectE:
	.zero		1
	.type		_ZN41_INTERNAL_f15967de_4_k_cu_5cd594b2_1896246thrust24THRUST_300001_SM_1000_NS6system6detail10sequential3seqE,@object
	.size		_ZN41_INTERNAL_f15967de_4_k_cu_5cd594b2_1896246thrust24THRUST_300001_SM_1000_NS6system6detail10sequential3seqE,(.L_29 - _ZN41_INTERNAL_f15967de_4_k_cu_5cd594b2_1896246thrust24THRUST_300001_SM_1000_NS6system6detail10sequential3seqE)
_ZN41_INTERNAL_f15967de_4_k_cu_5cd594b2_1896246thrust24THRUST_300001_SM_1000_NS6system6detail10sequential3seqE:
	.zero		1
.L_29:


//--------------------- .nv.constant0._ZN3cub18CUB_300001_SM_10006detail11EmptyKernelIvEEvv --------------------------
	.section	.nv.constant0._ZN3cub18CUB_300001_SM_10006detail11EmptyKernelIvEEvv,"a",@progbits
	.sectionflags	@""
	.align	4
.nv.constant0._ZN3cub18CUB_300001_SM_10006detail11EmptyKernelIvEEvv:
	.zero		896


//--------------------- SYMBOLS --------------------------

	.type		.nv.reservedSmem.offset0,@object
	.size		.nv.reservedSmem.offset0,0x4
